	.headerflags	@"EF_CUDA_TEXMODE_UNIFIED EF_CUDA_64BIT_ADDRESS EF_CUDA_ACCELERATORS EF_CUDA_SM90 EF_CUDA_VIRTUAL_SM(EF_CUDA_SM90)"
	.elftype	@"ET_EXEC"


//--------------------- .nv.info                  --------------------------
	.section	.nv.info,"",@"SHT_CUDA_INFO"
	.align	4


	//----- nvinfo : EIATTR_REGCOUNT
	.align		4
        /*0000*/ 	.byte	0x04, 0x2f
        /*0002*/ 	.short	(.L_3 - .L_2)
	.align		4
.L_2:
        /*0004*/ 	.word	index@(triton_poi_fused__native_batch_norm_legit_no_training_add_convolution_relu_40)
        /*0008*/ 	.word	0x00000020


	//----- nvinfo : EIATTR_MIN_STACK_SIZE
	.align		4
.L_3:
        /*000c*/ 	.byte	0x04, 0x12
        /*000e*/ 	.short	(.L_5 - .L_4)
	.align		4
.L_4:
        /*0010*/ 	.word	index@(triton_poi_fused__native_batch_norm_legit_no_training_add_convolution_relu_40)
        /*0014*/ 	.word	0x00000000


	//----- nvinfo : EIATTR_FRAME_SIZE
	.align		4
.L_5:
        /*0018*/ 	.byte	0x04, 0x11
        /*001a*/ 	.short	(.L_7 - .L_6)
	.align		4
.L_6:
        /*001c*/ 	.word	index@(triton_poi_fused__native_batch_norm_legit_no_training_add_convolution_relu_40)
        /*0020*/ 	.word	0x00000000


	//----- nvinfo : EIATTR_MIN_STACK_SIZE
	.align		4
.L_7:
        /*0024*/ 	.byte	0x04, 0x12
        /*0026*/ 	.short	(.L_9 - .L_8)
	.align		4
.L_8:
        /*0028*/ 	.word	index@(triton_poi_fused__native_batch_norm_legit_no_training_add_convolution_relu_40)
        /*002c*/ 	.word	0x00000000
.L_9:


//--------------------- .nv.info.triton_poi_fused__native_batch_norm_legit_no_training_add_convolution_relu_40 --------------------------
	.section	.nv.info.triton_poi_fused__native_batch_norm_legit_no_training_add_convolution_relu_40,"",@"SHT_CUDA_INFO"
	.sectionflags	@""
	.align	4


	//----- nvinfo : EIATTR_CUDA_API_VERSION
	.align		4
        /*0000*/ 	.byte	0x04, 0x37
        /*0002*/ 	.short	(.L_11 - .L_10)
.L_10:
        /*0004*/ 	.word	0x0000007c


	//----- nvinfo : EIATTR_KPARAM_INFO
	.align		4
.L_11:
        /*0008*/ 	.byte	0x04, 0x17
        /*000a*/ 	.short	(.L_13 - .L_12)
.L_12:
        /*000c*/ 	.word	0x00000000
        /*0010*/ 	.short	0x0008
        /*0012*/ 	.short	0x0040
        /*0014*/ 	.byte	0x00, 0xf0, 0x11, 0x00


	//----- nvinfo : EIATTR_KPARAM_INFO
	.align		4
.L_13:
        /*0018*/ 	.byte	0x04, 0x17
        /*001a*/ 	.short	(.L_15 - .L_14)
.L_14:
        /*001c*/ 	.word	0x00000000
        /*0020*/ 	.short	0x0007
        /*0022*/ 	.short	0x0038
        /*0024*/ 	.byte	0x00, 0xf4, 0x21, 0x00


	//----- nvinfo : EIATTR_KPARAM_INFO
	.align		4
.L_15:
        /*0028*/ 	.byte	0x04, 0x17
        /*002a*/ 	.short	(.L_17 - .L_16)
.L_16:
        /*002c*/ 	.word	0x00000000
        /*0030*/ 	.short	0x0006
        /*0032*/ 	.short	0x0030
        /*0034*/ 	.byte	0x00, 0xf4, 0x21, 0x00


	//----- nvinfo : EIATTR_KPARAM_INFO
	.align		4
.L_17:
        /*0038*/ 	.byte	0x04, 0x17
        /*003a*/ 	.short	(.L_19 - .L_18)
.L_18:
        /*003c*/ 	.word	0x00000000
        /*0040*/ 	.short	0x0005
        /*0042*/ 	.short	0x0028
        /*0044*/ 	.byte	0x00, 0xf4, 0x21, 0x00


	//----- nvinfo : EIATTR_KPARAM_INFO
	.align		4
.L_19:
        /*0048*/ 	.byte	0x04, 0x17
        /*004a*/ 	.short	(.L_21 - .L_20)
.L_20:
        /*004c*/ 	.word	0x00000000
        /*0050*/ 	.short	0x0004
        /*0052*/ 	.short	0x0020
        /*0054*/ 	.byte	0x00, 0xf4, 0x21, 0x00


	//----- nvinfo : EIATTR_KPARAM_INFO
	.align		4
.L_21:
        /*0058*/ 	.byte	0x04, 0x17
        /*005a*/ 	.short	(.L_23 - .L_22)
.L_22:
        /*005c*/ 	.word	0x00000000
        /*0060*/ 	.short	0x0003
        /*0062*/ 	.short	0x0018
        /*0064*/ 	.byte	0x00, 0xf4, 0x21, 0x00


	//----- nvinfo : EIATTR_KPARAM_INFO
	.align		4
.L_23:
        /*0068*/ 	.byte	0x04, 0x17
        /*006a*/ 	.short	(.L_25 - .L_24)
.L_24:
        /*006c*/ 	.word	0x00000000
        /*0070*/ 	.short	0x0002
        /*0072*/ 	.short	0x0010
        /*0074*/ 	.byte	0x00, 0xf4, 0x21, 0x00


	//----- nvinfo : EIATTR_KPARAM_INFO
	.align		4
.L_25:
        /*0078*/ 	.byte	0x04, 0x17
        /*007a*/ 	.short	(.L_27 - .L_26)
.L_26:
        /*007c*/ 	.word	0x00000000
        /*0080*/ 	.short	0x0001
        /*0082*/ 	.short	0x0008
        /*0084*/ 	.byte	0x00, 0xf4, 0x21, 0x00


	//----- nvinfo : EIATTR_KPARAM_INFO
	.align		4
.L_27:
        /*0088*/ 	.byte	0x04, 0x17
        /*008a*/ 	.short	(.L_29 - .L_28)
.L_28:
        /*008c*/ 	.word	0x00000000
        /*0090*/ 	.short	0x0000
        /*0092*/ 	.short	0x0000
        /*0094*/ 	.byte	0x00, 0xf4, 0x21, 0x00


	//----- nvinfo : EIATTR_SPARSE_MMA_MASK
	.align		4
.L_29:
        /*0098*/ 	.byte	0x03, 0x50
        /*009a*/ 	.short	0x0000


	//----- nvinfo : EIATTR_MAXREG_COUNT
	.align		4
        /*009c*/ 	.byte	0x03, 0x1b
        /*009e*/ 	.short	0x00ff


	//----- nvinfo : EIATTR_EXIT_INSTR_OFFSETS
	.align		4
        /*00a0*/ 	.byte	0x04, 0x1c
        /*00a2*/ 	.short	(.L_31 - .L_30)


	//   ....[0]....
.L_30:
        /*00a4*/ 	.word	0x00000870


	//----- nvinfo : EIATTR_REQNTID
	.align		4
.L_31:
        /*00a8*/ 	.byte	0x04, 0x10
        /*00aa*/ 	.short	(.L_33 - .L_32)
.L_32:
        /*00ac*/ 	.word	0x00000080
        /*00b0*/ 	.word	0x00000001
        /*00b4*/ 	.word	0x00000001


	//----- nvinfo : EIATTR_CBANK_PARAM_SIZE
	.align		4
.L_33:
        /*00b8*/ 	.byte	0x03, 0x19
        /*00ba*/ 	.short	0x0044


	//----- nvinfo : EIATTR_PARAM_CBANK
	.align		4
        /*00bc*/ 	.byte	0x04, 0x0a
        /*00be*/ 	.short	(.L_35 - .L_34)
	.align		4
.L_34:
        /*00c0*/ 	.word	index@(.nv.constant0.triton_poi_fused__native_batch_norm_legit_no_training_add_convolution_relu_40)
        /*00c4*/ 	.short	0x0210
        /*00c6*/ 	.short	0x0044


	//----- nvinfo : EIATTR_SW_WAR
	.align		4
.L_35:
        /*00c8*/ 	.byte	0x04, 0x36
        /*00ca*/ 	.short	(.L_37 - .L_36)
.L_36:
        /*00cc*/ 	.word	0x00000008
.L_37:


//--------------------- .nv.callgraph             --------------------------
	.section	.nv.callgraph,"",@"SHT_CUDA_CALLGRAPH"
	.align	4
	.sectionentsize	8
	.align		4
        /*0000*/ 	.word	0x00000000
	.align		4
        /*0004*/ 	.word	0xffffffff
	.align		4
        /*0008*/ 	.word	0x00000000
	.align		4
        /*000c*/ 	.word	0xfffffffe
	.align		4
        /*0010*/ 	.word	0x00000000
	.align		4
        /*0014*/ 	.word	0xfffffffd
	.align		4
        /*0018*/ 	.word	0x00000000
	.align		4
        /*001c*/ 	.word	0xfffffffc


//--------------------- .nv.constant4             --------------------------
	.section	.nv.constant4,"a",@progbits
	.align	8
	.align		8
.nv.constant4:
        /*0000*/ 	.dword	_$_str
	.align		8
        /*0008*/ 	.dword	_$_str_$_2


//--------------------- .text.triton_poi_fused__native_batch_norm_legit_no_training_add_convolution_relu_40 --------------------------
	.section	.text.triton_poi_fused__native_batch_norm_legit_no_training_add_convolution_relu_40,"ax",@progbits
	.align	128
        .global         triton_poi_fused__native_batch_norm_legit_no_training_add_convolution_relu_40
        .type           triton_poi_fused__native_batch_norm_legit_no_training_add_convolution_relu_40,@function
        .size           triton_poi_fused__native_batch_norm_legit_no_training_add_convolution_relu_40,(.L_x_1 - triton_poi_fused__native_batch_norm_legit_no_training_add_convolution_relu_40)
        .other          triton_poi_fused__native_batch_norm_legit_no_training_add_convolution_relu_40,@"STO_CUDA_ENTRY STV_DEFAULT"
triton_poi_fused__native_batch_norm_legit_no_training_add_convolution_relu_40:
.text.triton_poi_fused__native_batch_norm_legit_no_training_add_convolution_relu_40:
[----:B------:R-:W-:Y:S01]  /*0000*/  LDC R1, c[0x0][0x28] ;  /* 0x00000a00ff017b82 */ /* 0x000fe20000000800 */
[----:B------:R-:W1:Y:S01]  /*0010*/  S2R R0, SR_TID.X ;  /* 0x0000000000007919 */ /* 0x000e620000002100 */
[----:B------:R-:W-:-:S06]  /*0020*/  ULDC.64 UR4, c[0x0][0x208] ;  /* 0x0000820000047ab9 */ /* 0x000fcc0000000a00 */
[----:B------:R-:W2:Y:S01]  /*0030*/  LDC.64 R28, c[0x0][0x218] ;  /* 0x00008600ff1c7b82 */ /* 0x000ea20000000a00 */
[----:B------:R-:W3:Y:S07]  /*0040*/  S2R R3, SR_CTAID.X ;  /* 0x0000000000037919 */ /* 0x000eee0000002500 */
[----:B------:R-:W4:Y:S08]  /*0050*/  LDC.64 R26, c[0x0][0x210] ;  /* 0x00008400ff1a7b82 */ /* 0x000f300000000a00 */
[----:B------:R-:W5:Y:S08]  /*0060*/  LDC.64 R22, c[0x0][0x220] ;  /* 0x00008800ff167b82 */ /* 0x000f700000000a00 */
[----:B------:R-:W2:Y:S01]  /*0070*/  LDC.64 R24, c[0x0][0x230] ;  /* 0x00008c00ff187b82 */ /* 0x000ea20000000a00 */
[----:B-1----:R-:W-:-:S07]  /*0080*/  SHF.L.U32 R0, R0, 0x2, RZ ;  /* 0x0000000200007819 */ /* 0x002fce00000006ff */
[----:B------:R-:W1:Y:S01]  /*0090*/  LDC.64 R18, c[0x0][0x238] ;  /* 0x00008e00ff127b82 */ /* 0x000e620000000a00 */
[----:B---3--:R-:W-:Y:S02]  /*00a0*/  SHF.R.S32.HI R5, RZ, 0x15, R3 ;  /* 0x00000015ff057819 */ /* 0x008fe40000011403 */
[----:B------:R-:W-:Y:S02]  /*00b0*/  LOP3.LUT R0, R0, 0x1fc, RZ, 0xc0, !PT ;  /* 0x000001fc00007812 */ /* 0x000fe400078ec0ff */
[----:B------:R-:W-:Y:S02]  /*00c0*/  SGXT R5, R5, 0x1 ;  /* 0x000000010505781a */ /* 0x000fe40000000200 */
[----:B------:R-:W-:Y:S02]  /*00d0*/  LEA R0, R3, R0, 0xa ;  /* 0x0000000003007211 */ /* 0x000fe400078e50ff */
[----:B------:R-:W3:Y:S02]  /*00e0*/  LDC.64 R2, c[0x0][0x228] ;  /* 0x00008a00ff027b82 */ /* 0x000ee40000000a00 */
[----:B------:R-:W-:-:S04]  /*00f0*/  LEA.HI R5, R5, R0, RZ, 0xa ;  /* 0x0000000005057211 */ /* 0x000fc800078f50ff */
[----:B------:R-:W-:Y:S02]  /*0100*/  SHF.R.S32.HI R21, RZ, 0xa, R5 ;  /* 0x0000000aff157819 */ /* 0x000fe40000011405 */
[----:B------:R-:W-:Y:S02]  /*0110*/  IADD3 R5, R5, 0x200, RZ ;  /* 0x0000020005057810 */ /* 0x000fe40007ffe0ff */
[----:B------:R-:W-:Y:S02]  /*0120*/  LEA.HI R4, R21, R21, RZ, 0x6 ;  /* 0x0000001515047211 */ /* 0x000fe400078f30ff */
[----:B------:R-:W-:Y:S02]  /*0130*/  SHF.R.S32.HI R5, RZ, 0xa, R5 ;  /* 0x0000000aff057819 */ /* 0x000fe40000011405 */
[----:B------:R-:W-:Y:S02]  /*0140*/  LOP3.LUT R4, R4, 0xffffffc0, RZ, 0xc0, !PT ;  /* 0xffffffc004047812 */ /* 0x000fe400078ec0ff */
[----:B------:R-:W-:-:S02]  /*0150*/  LEA.HI R6, R5, R5, RZ, 0x6 ;  /* 0x0000000505067211 */ /* 0x000fc400078f30ff */
[----:B------:R-:W-:Y:S02]  /*0160*/  IADD3 R21, R21, -R4, RZ ;  /* 0x8000000415157210 */ /* 0x000fe40007ffe0ff */
[----:B------:R-:W-:-:S03]  /*0170*/  LOP3.LUT R6, R6, 0xffffffc0, RZ, 0xc0, !PT ;  /* 0xffffffc006067812 */ /* 0x000fc600078ec0ff */
[----:B---3--:R-:W-:Y:S01]  /*0180*/  IMAD.WIDE R14, R21, 0x4, R2 ;  /* 0x00000004150e7825 */ /* 0x008fe200078e0202 */
[----:B------:R-:W-:-:S05]  /*0190*/  IADD3 R13, R5, -R6, RZ ;  /* 0x80000006050d7210 */ /* 0x000fca0007ffe0ff */
[----:B------:R-:W3:Y:S01]  /*01a0*/  LDG.E.EL R14, desc[UR4][R14.64] ;  /* 0x000000040e0e7981 */ /* 0x000ee2000c2e1900 */
[----:B------:R-:W-:-:S06]  /*01b0*/  IMAD.WIDE R16, R13, 0x4, R2 ;  /* 0x000000040d107825 */ /* 0x000fcc00078e0202 */
[----:B------:R-:W3:Y:S01]  /*01c0*/  LDG.E.EL R17, desc[UR4][R16.64] ;  /* 0x0000000410117981 */ /* 0x000ee2000c2e1900 */
[----:B--2---:R-:W-:-:S04]  /*01d0*/  IMAD.WIDE R6, R21, 0x4, R28 ;  /* 0x0000000415067825 */ /* 0x004fc800078e021c */
[----:B----4-:R-:W-:Y:S01]  /*01e0*/  IMAD.WIDE R26, R0, 0x4, R26 ;  /* 0x00000004001a7825 */ /* 0x010fe200078e021a */
[----:B------:R-:W2:Y:S03]  /*01f0*/  LDG.E.EL R3, desc[UR4][R6.64] ;  /* 0x0000000406037981 */ /* 0x000ea6000c2e1900 */
[----:B-----5:R-:W-:Y:S01]  /*0200*/  IMAD.WIDE R4, R21, 0x4, R22 ;  /* 0x0000000415047825 */ /* 0x020fe200078e0216 */
[----:B------:R-:W2:Y:S04]  /*0210*/  LDG.E.128 R8, desc[UR4][R26.64] ;  /* 0x000000041a087981 */ /* 0x000ea8000c1e1d00 */
[----:B------:R4:W5:Y:S01]  /*0220*/  LDG.E.EL R2, desc[UR4][R4.64] ;  /* 0x0000000404027981 */ /* 0x000962000c2e1900 */
[----:B------:R-:W-:-:S04]  /*0230*/  IMAD.WIDE R28, R13, 0x4, R28 ;  /* 0x000000040d1c7825 */ /* 0x000fc800078e021c */
[----:B------:R-:W-:Y:S01]  /*0240*/  IMAD.WIDE R22, R13, 0x4, R22 ;  /* 0x000000040d167825 */ /* 0x000fe200078e0216 */
[----:B------:R-:W2:Y:S03]  /*0250*/  LDG.E.EL R15, desc[UR4][R28.64] ;  /* 0x000000041c0f7981 */ /* 0x000ea6000c2e1900 */
[C---:B0---4-:R-:W-:Y:S01]  /*0260*/  IMAD.WIDE R4, R21.reuse, 0x4, R24 ;  /* 0x0000000415047825 */ /* 0x051fe200078e0218 */
[----:B------:R-:W4:Y:S03]  /*0270*/  LDG.E.EL R12, desc[UR4][R22.64] ;  /* 0x00000004160c7981 */ /* 0x000f26000c2e1900 */
[----:B-1----:R-:W-:Y:S01]  /*0280*/  IMAD.WIDE R20, R21, 0x4, R18 ;  /* 0x0000000415147825 */ /* 0x002fe200078e0212 */
[----:B------:R-:W2:Y:S05]  /*0290*/  LDG.E.EL R16, desc[UR4][R4.64] ;  /* 0x0000000404107981 */ /* 0x000eaa000c2e1900 */
[----:B------:R-:W2:Y:S04]  /*02a0*/  LDG.E.EL R21, desc[UR4][R20.64] ;  /* 0x0000000414157981 */ /* 0x000ea8000c2e1900 */
[----:B------:R-:W2:Y:S01]  /*02b0*/  LDG.E.128 R4, desc[UR4][R26.64+0x800] ;  /* 0x000800041a047981 */ /* 0x000ea2000c1e1d00 */
[----:B------:R-:W-:-:S04]  /*02c0*/  IMAD.WIDE R24, R13, 0x4, R24 ;  /* 0x000000040d187825 */ /* 0x000fc800078e0218 */
[----:B------:R-:W-:Y:S02]  /*02d0*/  IMAD.WIDE R18, R13, 0x4, R18 ;  /* 0x000000040d127825 */ /* 0x000fe400078e0212 */
[----:B------:R-:W2:Y:S04]  /*02e0*/  LDG.E.EL R24, desc[UR4][R24.64] ;  /* 0x0000000418187981 */ /* 0x000ea8000c2e1900 */
[----:B------:R0:W4:Y:S02]  /*02f0*/  LDG.E.EL R13, desc[UR4][R18.64] ;  /* 0x00000004120d7981 */ /* 0x000124000c2e1900 */
[----:B0-----:R-:W-:Y:S01]  /*0300*/  HFMA2.MMA R19, -RZ, RZ, 1.625, 0 ;  /* 0x3e800000ff137435 */ /* 0x001fe200000001ff */
[----:B---3--:R-:W-:-:S04]  /*0310*/  FADD R14, R14, 9.9999997473787516356e-06 ;  /* 0x3727c5ac0e0e7421 */ /* 0x008fc80000000000 */
[----:B------:R-:W0:Y:S01]  /*0320*/  MUFU.SQRT R20, R14 ;  /* 0x0000000e00147308 */ /* 0x000e220000002000 */
[----:B------:R-:W-:-:S07]  /*0330*/  FADD R17, R17, 9.9999997473787516356e-06 ;  /* 0x3727c5ac11117421 */ /* 0x000fce0000000000 */
[----:B------:R-:W1:Y:S01]  /*0340*/  MUFU.SQRT R28, R17 ;  /* 0x00000011001c7308 */ /* 0x000e620000002000 */
[C---:B0-----:R-:W-:Y:S02]  /*0350*/  FSETP.GT.AND P0, PT, R20.reuse, 8.50705917302346158658e+37, PT ;  /* 0x7e8000001400780b */ /* 0x041fe40003f04000 */
[----:B------:R-:W-:Y:S02]  /*0360*/  FSETP.GEU.AND P2, PT, R20, 1.175494350822287508e-38, PT ;  /* 0x008000001400780b */ /* 0x000fe40003f4e000 */
[C---:B-1----:R-:W-:Y:S02]  /*0370*/  FSETP.GT.AND P1, PT, R28.reuse, 8.50705917302346158658e+37, PT ;  /* 0x7e8000001c00780b */ /* 0x042fe40003f24000 */
[----:B------:R-:W-:-:S07]  /*0380*/  FSETP.GEU.AND P3, PT, R28, 1.175494350822287508e-38, PT ;  /* 0x008000001c00780b */ /* 0x000fce0003f6e000 */
[----:B------:R-:W-:-:S04]  /*0390*/  @P0 FMUL R20, R20, 0.25 ;  /* 0x3e80000014140820 */ /* 0x000fc80000400000 */
[----:B------:R-:W-:Y:S01]  /*03a0*/  @!P2 FMUL R20, R20, 16777216 ;  /* 0x4b8000001414a820 */ /* 0x000fe20000400000 */
[----:B------:R-:W-:-:S05]  /*03b0*/  @P1 FMUL R28, R28, 0.25 ;  /* 0x3e8000001c1c1820 */ /* 0x000fca0000400000 */
[----:B------:R-:W0:Y:S01]  /*03c0*/  MUFU.RCP R20, R20 ;  /* 0x0000001400147308 */ /* 0x000e220000001000 */
[----:B------:R-:W-:Y:S01]  /*03d0*/  @!P3 FMUL R28, R28, 16777216 ;  /* 0x4b8000001c1cb820 */ /* 0x000fe20000400000 */
[----:B------:R-:W-:-:S06]  /*03e0*/  FSEL R17, R19, 1, P0 ;  /* 0x3f80000013117808 */ /* 0x000fcc0000000000 */
[----:B------:R1:W3:Y:S01]  /*03f0*/  MUFU.RCP R14, R28 ;  /* 0x0000001c000e7308 */ /* 0x0002e20000001000 */
[----:B------:R-:W-:Y:S01]  /*0400*/  FSEL R19, R19, 1, P1 ;  /* 0x3f80000013137808 */ /* 0x000fe20000800000 */
[----:B------:R-:W-:Y:S01]  /*0410*/  @!P2 FMUL R17, R17, 16777216 ;  /* 0x4b8000001111a820 */ /* 0x000fe20000400000 */
[--C-:B--2---:R-:W-:Y:S01]  /*0420*/  FADD R9, R9, R3.reuse ;  /* 0x0000000309097221 */ /* 0x104fe20000000000 */
[----:B-1----:R-:W1:Y:S01]  /*0430*/  LDC.64 R28, c[0x0][0x240] ;  /* 0x00009000ff1c7b82 */ /* 0x002e620000000a00 */
[--C-:B------:R-:W-:Y:S01]  /*0440*/  FADD R8, R8, R3.reuse ;  /* 0x0000000308087221 */ /* 0x100fe20000000000 */
[--C-:B------:R-:W-:Y:S01]  /*0450*/  FADD R10, R10, R3.reuse ;  /* 0x000000030a0a7221 */ /* 0x100fe20000000000 */
[----:B0-----:R-:W-:Y:S01]  /*0460*/  FMUL R17, R20, R17 ;  /* 0x0000001114117220 */ /* 0x001fe20000400000 */
[----:B------:R-:W-:Y:S01]  /*0470*/  FADD R11, R11, R3 ;  /* 0x000000030b0b7221 */ /* 0x000fe20000000000 */
[----:B------:R-:W-:Y:S01]  /*0480*/  @!P3 FMUL R19, R19, 16777216 ;  /* 0x4b8000001313b820 */ /* 0x000fe20000400000 */
[C---:B-----5:R-:W-:Y:S01]  /*0490*/  FADD R20, -R2.reuse, R9 ;  /* 0x0000000902147221 */ /* 0x060fe20000000100 */
[C---:B------:R-:W-:Y:S01]  /*04a0*/  FADD R18, -R2.reuse, R8 ;  /* 0x0000000802127221 */ /* 0x040fe20000000100 */
[C---:B------:R-:W-:Y:S01]  /*04b0*/  FADD R22, -R2.reuse, R10 ;  /* 0x0000000a02167221 */ /* 0x040fe20000000100 */
[----:B------:R-:W-:Y:S01]  /*04c0*/  FADD R2, -R2, R11 ;  /* 0x0000000b02027221 */ /* 0x000fe20000000100 */
[----:B---3--:R-:W-:Y:S01]  /*04d0*/  FMUL R14, R14, R19 ;  /* 0x000000130e0e7220 */ /* 0x008fe20000400000 */
[C---:B------:R-:W-:Y:S01]  /*04e0*/  FMUL R3, R17.reuse, R20 ;  /* 0x0000001411037220 */ /* 0x040fe20000400000 */
[----:B------:R-:W-:Y:S01]  /*04f0*/  FMUL R19, R17, R18 ;  /* 0x0000001211137220 */ /* 0x000fe20000400000 */
[--C-:B------:R-:W-:Y:S01]  /*0500*/  FADD R5, R5, R15.reuse ;  /* 0x0000000f05057221 */ /* 0x100fe20000000000 */
[--C-:B------:R-:W-:Y:S01]  /*0510*/  FADD R7, R7, R15.reuse ;  /* 0x0000000f07077221 */ /* 0x100fe20000000000 */
[--C-:B------:R-:W-:Y:S01]  /*0520*/  FADD R4, R4, R15.reuse ;  /* 0x0000000f04047221 */ /* 0x100fe20000000000 */
[----:B------:R-:W-:Y:S01]  /*0530*/  FADD R6, R6, R15 ;  /* 0x0000000f06067221 */ /* 0x000fe20000000000 */
[C---:B------:R-:W-:Y:S01]  /*0540*/  FMUL R20, R17.reuse, R22 ;  /* 0x0000001611147220 */ /* 0x040fe20000400000 */
[----:B------:R-:W-:Y:S01]  /*0550*/  FMUL R18, R17, R2 ;  /* 0x0000000211127220 */ /* 0x000fe20000400000 */
[C-C-:B------:R-:W-:Y:S01]  /*0560*/  FFMA R2, R16.reuse, R3, R21.reuse ;  /* 0x0000000310027223 */ /* 0x140fe20000000015 */
[----:B------:R-:W-:Y:S01]  /*0570*/  FFMA R3, R16, R19, R21 ;  /* 0x0000001310037223 */ /* 0x000fe20000000015 */
[C---:B----4-:R-:W-:Y:S01]  /*0580*/  FADD R17, -R12.reuse, R5 ;  /* 0x000000050c117221 */ /* 0x050fe20000000100 */
[C---:B------:R-:W-:Y:S01]  /*0590*/  FADD R23, -R12.reuse, R7 ;  /* 0x000000070c177221 */ /* 0x040fe20000000100 */
[C---:B------:R-:W-:Y:S01]  /*05a0*/  FADD R15, -R12.reuse, R4 ;  /* 0x000000040c0f7221 */ /* 0x040fe20000000100 */
[----:B------:R-:W-:Y:S01]  /*05b0*/  FADD R19, -R12, R6 ;  /* 0x000000060c137221 */ /* 0x000fe20000000100 */
[C-C-:B------:R-:W-:Y:S01]  /*05c0*/  FFMA R20, R16.reuse, R20, R21.reuse ;  /* 0x0000001410147223 */ /* 0x140fe20000000015 */
[----:B------:R-:W-:Y:S01]  /*05d0*/  FFMA R21, R16, R18, R21 ;  /* 0x0000001210157223 */ /* 0x000fe20000000015 */
[C---:B------:R-:W-:Y:S01]  /*05e0*/  FMUL R17, R14.reuse, R17 ;  /* 0x000000110e117220 */ /* 0x040fe20000400000 */
[C---:B------:R-:W-:Y:S01]  /*05f0*/  FMUL R12, R14.reuse, R23 ;  /* 0x000000170e0c7220 */ /* 0x040fe20000400000 */
[C---:B------:R-:W-:Y:S01]  /*0600*/  FMUL R16, R14.reuse, R15 ;  /* 0x0000000f0e107220 */ /* 0x040fe20000400000 */
[----:B------:R-:W-:Y:S01]  /*0610*/  FMUL R14, R14, R19 ;  /* 0x000000130e0e7220 */ /* 0x000fe20000400000 */
[----:B-1----:R-:W-:-:S04]  /*0620*/  IMAD.WIDE R28, R0, 0x4, R28 ;  /* 0x00000004001c7825 */ /* 0x002fc800078e021c */
[C-C-:B------:R-:W-:Y:S01]  /*0630*/  FFMA R22, R24.reuse, R17, R13.reuse ;  /* 0x0000001118167223 */ /* 0x140fe2000000000d */
[C-C-:B------:R-:W-:Y:S01]  /*0640*/  FFMA R25, R24.reuse, R16, R13.reuse ;  /* 0x0000001018197223 */ /* 0x140fe2000000000d */
[C-C-:B------:R-:W-:Y:S01]  /*0650*/  FFMA R23, R24.reuse, R14, R13.reuse ;  /* 0x0000000e18177223 */ /* 0x140fe2000000000d */
[----:B------:R-:W-:Y:S01]  /*0660*/  FFMA R24, R24, R12, R13 ;  /* 0x0000000c18187223 */ /* 0x000fe2000000000d */
[----:B------:R-:W2:Y:S04]  /*0670*/  LDG.E.128 R16, desc[UR4][R28.64] ;  /* 0x000000041c107981 */ /* 0x000ea8000c1e1d00 */
[----:B------:R-:W3:Y:S01]  /*0680*/  LDG.E.128 R12, desc[UR4][R28.64+0x800] ;  /* 0x000800041c0c7981 */ /* 0x000ee2000c1e1d00 */
[----:B------:R-:W-:-:S04]  /*0690*/  FSETP.GEU.AND P0, PT, R25, RZ, PT ;  /* 0x000000ff1900720b */ /* 0x000fc80003f0e000 */
[----:B------:R-:W-:Y:S02]  /*06a0*/  FSEL R25, R25, RZ, P0 ;  /* 0x000000ff19197208 */ /* 0x000fe40000000000 */
[----:B------:R-:W-:Y:S02]  /*06b0*/  FSETP.GEU.AND P0, PT, R21, RZ, PT ;  /* 0x000000ff1500720b */ /* 0x000fe40003f0e000 */
[----:B------:R-:W-:Y:S02]  /*06c0*/  FSETP.GEU.AND P1, PT, R20, RZ, PT ;  /* 0x000000ff1400720b */ /* 0x000fe40003f2e000 */
[----:B------:R-:W-:-:S04]  /*06d0*/  FSETP.GEU.AND P2, PT, R22, RZ, PT ;  /* 0x000000ff1600720b */ /* 0x000fc80003f4e000 */
[----:B------:R-:W-:Y:S01]  /*06e0*/  FSEL R22, R22, RZ, P2 ;  /* 0x000000ff16167208 */ /* 0x000fe20001000000 */
[----:B------:R-:W-:Y:S04]  /*06f0*/  STG.E.128 desc[UR4][R26.64], R8 ;  /* 0x000000081a007986 */ /* 0x000fe8000c101d04 */
[----:B------:R-:W-:Y:S01]  /*0700*/  STG.E.128 desc[UR4][R26.64+0x800], R4 ;  /* 0x000800041a007986 */ /* 0x000fe2000c101d04 */
[----:B---3--:R-:W-:Y:S01]  /*0710*/  FADD R12, R12, R25 ;  /* 0x000000190c0c7221 */ /* 0x008fe20000000000 */
[----:B------:R-:W-:Y:S02]  /*0720*/  FSEL R25, R21, RZ, P0 ;  /* 0x000000ff15197208 */ /* 0x000fe40000000000 */
[----:B------:R-:W-:-:S05]  /*0730*/  FSEL R21, R20, RZ, P1 ;  /* 0x000000ff14157208 */ /* 0x000fca0000800000 */
[----:B--2---:R-:W-:Y:S02]  /*0740*/  FADD R18, R18, R21 ;  /* 0x0000001512127221 */ /* 0x004fe40000000000 */
[----:B------:R-:W0:Y:S01]  /*0750*/  LDC.64 R20, c[0x0][0x248] ;  /* 0x00009200ff147b82 */ /* 0x000e220000000a00 */
[C---:B------:R-:W-:Y:S02]  /*0760*/  FSETP.GEU.AND P0, PT, R2.reuse, RZ, PT ;  /* 0x000000ff0200720b */ /* 0x040fe40003f0e000 */
[C---:B------:R-:W-:Y:S02]  /*0770*/  FSETP.GEU.AND P1, PT, R3.reuse, RZ, PT ;  /* 0x000000ff0300720b */ /* 0x040fe40003f2e000 */
[----:B------:R-:W-:Y:S02]  /*0780*/  FSEL R2, R2, RZ, P0 ;  /* 0x000000ff02027208 */ /* 0x000fe40000000000 */
[----:B------:R-:W-:Y:S02]  /*0790*/  FSEL R3, R3, RZ, P1 ;  /* 0x000000ff03037208 */ /* 0x000fe40000800000 */
[----:B------:R-:W-:-:S02]  /*07a0*/  FSETP.GEU.AND P1, PT, R23, RZ, PT ;  /* 0x000000ff1700720b */ /* 0x000fc40003f2e000 */
[C---:B------:R-:W-:Y:S02]  /*07b0*/  FSETP.GEU.AND P0, PT, R24.reuse, RZ, PT ;  /* 0x000000ff1800720b */ /* 0x040fe40003f0e000 */
[----:B------:R-:W-:Y:S02]  /*07c0*/  FSEL R23, R23, RZ, P1 ;  /* 0x000000ff17177208 */ /* 0x000fe40000800000 */
[----:B------:R-:W-:Y:S01]  /*07d0*/  FSEL R24, R24, RZ, P0 ;  /* 0x000000ff18187208 */ /* 0x000fe20000000000 */
[----:B------:R-:W-:Y:S01]  /*07e0*/  FADD R19, R19, R25 ;  /* 0x0000001913137221 */ /* 0x000fe20000000000 */
[----:B------:R-:W-:Y:S01]  /*07f0*/  FADD R17, R17, R2 ;  /* 0x0000000211117221 */ /* 0x000fe20000000000 */
[----:B------:R-:W-:Y:S01]  /*0800*/  FADD R16, R16, R3 ;  /* 0x0000000310107221 */ /* 0x000fe20000000000 */
[----:B------:R-:W-:Y:S01]  /*0810*/  FADD R13, R13, R22 ;  /* 0x000000160d0d7221 */ /* 0x000fe20000000000 */
[----:B------:R-:W-:Y:S01]  /*0820*/  FADD R14, R14, R23 ;  /* 0x000000170e0e7221 */ /* 0x000fe20000000000 */
[----:B------:R-:W-:Y:S01]  /*0830*/  FADD R15, R15, R24 ;  /* 0x000000180f0f7221 */ /* 0x000fe20000000000 */
[----:B0-----:R-:W-:-:S05]  /*0840*/  IMAD.WIDE R20, R0, 0x4, R20 ;  /* 0x0000000400147825 */ /* 0x001fca00078e0214 */
[----:B------:R-:W-:Y:S04]  /*0850*/  STG.E.128 desc[UR4][R20.64], R16 ;  /* 0x0000001014007986 */ /* 0x000fe8000c101d04 */
[----:B------:R-:W-:Y:S01]  /*0860*/  STG.E.128 desc[UR4][R20.64+0x800], R12 ;  /* 0x0008000c14007986 */ /* 0x000fe2000c101d04 */
[----:B------:R-:W-:Y:S05]  /*0870*/  EXIT ;  /* 0x000000000000794d */ /* 0x000fea0003800000 */
.L_x_0:
[----:B------:R-:W-:-:S00]  /*0880*/  BRA `(.L_x_0) ;  /* 0xfffffffc00fc7947 */ /* 0x000fc0000383ffff */
[----:B------:R-:W-:-:S00]  /*0890*/  NOP ;  /* 0x0000000000007918 */ /* 0x000fc00000000000 */
        /* <DEDUP_REMOVED lines=14> */
.L_x_1:


//--------------------- .nv.global.init           --------------------------
	.section	.nv.global.init,"aw",@progbits
.nv.global.init:
	.type		_$_str,@object
	.size		_$_str,(_$_str_$_2 - _$_str)
_$_str:
        /*0000*/ 	.byte	0x5f, 0x5f, 0x43, 0x55, 0x44, 0x41, 0x5f, 0x46, 0x54, 0x5a, 0x00
	.type		_$_str_$_2,@object
	.size		_$_str_$_2,(.L_1 - _$_str_$_2)
_$_str_$_2:
        /*000b*/ 	.byte	0x5f, 0x5f, 0x43, 0x55, 0x44, 0x41, 0x5f, 0x50, 0x52, 0x45, 0x43, 0x5f, 0x53, 0x51, 0x52, 0x54
        /*001b*/ 	.byte	0x00
.L_1:


//--------------------- .nv.constant0.triton_poi_fused__native_batch_norm_legit_no_training_add_convolution_relu_40 --------------------------
	.section	.nv.constant0.triton_poi_fused__native_batch_norm_legit_no_training_add_convolution_relu_40,"a",@progbits
	.sectionflags	@""
	.align	4
.nv.constant0.triton_poi_fused__native_batch_norm_legit_no_training_add_convolution_relu_40:
	.zero		596
